//
// Generated by NVIDIA NVVM Compiler
//
// Compiler Build ID: CL-36424714
// Cuda compilation tools, release 13.0, V13.0.88
// Based on NVVM 20.0.0
//

.version 9.0
.target sm_100
.address_size 64

	// .globl	kernel_0arg

.visible .entry kernel_0arg()
{


	ret;

}
	// .globl	kernel_1arg
.visible .entry kernel_1arg(
	.param .u64 .ptr .align 1 kernel_1arg_param_0
)
{


	ret;

}
	// .globl	kernel_2arg
.visible .entry kernel_2arg(
	.param .u64 .ptr .align 1 kernel_2arg_param_0,
	.param .u64 .ptr .align 1 kernel_2arg_param_1
)
{


	ret;

}
	// .globl	kernel_3arg
.visible .entry kernel_3arg(
	.param .u64 .ptr .align 1 kernel_3arg_param_0,
	.param .u64 .ptr .align 1 kernel_3arg_param_1,
	.param .u64 .ptr .align 1 kernel_3arg_param_2
)
{


	ret;

}
	// .globl	kernel_4arg
.visible .entry kernel_4arg(
	.param .u64 .ptr .align 1 kernel_4arg_param_0,
	.param .u64 .ptr .align 1 kernel_4arg_param_1,
	.param .u64 .ptr .align 1 kernel_4arg_param_2,
	.param .u64 .ptr .align 1 kernel_4arg_param_3
)
{


	ret;

}
	// .globl	kernel_5arg
.visible .entry kernel_5arg(
	.param .u64 .ptr .align 1 kernel_5arg_param_0,
	.param .u64 .ptr .align 1 kernel_5arg_param_1,
	.param .u64 .ptr .align 1 kernel_5arg_param_2,
	.param .u64 .ptr .align 1 kernel_5arg_param_3,
	.param .u64 .ptr .align 1 kernel_5arg_param_4
)
{


	ret;

}
	// .globl	kernel_6arg
.visible .entry kernel_6arg(
	.param .u64 .ptr .align 1 kernel_6arg_param_0,
	.param .u64 .ptr .align 1 kernel_6arg_param_1,
	.param .u64 .ptr .align 1 kernel_6arg_param_2,
	.param .u64 .ptr .align 1 kernel_6arg_param_3,
	.param .u64 .ptr .align 1 kernel_6arg_param_4,
	.param .u64 .ptr .align 1 kernel_6arg_param_5
)
{


	ret;

}
	// .globl	kernel_7arg
.visible .entry kernel_7arg(
	.param .u64 .ptr .align 1 kernel_7arg_param_0,
	.param .u64 .ptr .align 1 kernel_7arg_param_1,
	.param .u64 .ptr .align 1 kernel_7arg_param_2,
	.param .u64 .ptr .align 1 kernel_7arg_param_3,
	.param .u64 .ptr .align 1 kernel_7arg_param_4,
	.param .u64 .ptr .align 1 kernel_7arg_param_5,
	.param .u64 .ptr .align 1 kernel_7arg_param_6
)
{


	ret;

}
	// .globl	kernel_8arg
.visible .entry kernel_8arg(
	.param .u64 .ptr .align 1 kernel_8arg_param_0,
	.param .u64 .ptr .align 1 kernel_8arg_param_1,
	.param .u64 .ptr .align 1 kernel_8arg_param_2,
	.param .u64 .ptr .align 1 kernel_8arg_param_3,
	.param .u64 .ptr .align 1 kernel_8arg_param_4,
	.param .u64 .ptr .align 1 kernel_8arg_param_5,
	.param .u64 .ptr .align 1 kernel_8arg_param_6,
	.param .u64 .ptr .align 1 kernel_8arg_param_7
)
{


	ret;

}
	// .globl	kernel_9arg
.visible .entry kernel_9arg(
	.param .u64 .ptr .align 1 kernel_9arg_param_0,
	.param .u64 .ptr .align 1 kernel_9arg_param_1,
	.param .u64 .ptr .align 1 kernel_9arg_param_2,
	.param .u64 .ptr .align 1 kernel_9arg_param_3,
	.param .u64 .ptr .align 1 kernel_9arg_param_4,
	.param .u64 .ptr .align 1 kernel_9arg_param_5,
	.param .u64 .ptr .align 1 kernel_9arg_param_6,
	.param .u64 .ptr .align 1 kernel_9arg_param_7,
	.param .u64 .ptr .align 1 kernel_9arg_param_8
)
{


	ret;

}
	// .globl	kernel_10arg
.visible .entry kernel_10arg(
	.param .u64 .ptr .align 1 kernel_10arg_param_0,
	.param .u64 .ptr .align 1 kernel_10arg_param_1,
	.param .u64 .ptr .align 1 kernel_10arg_param_2,
	.param .u64 .ptr .align 1 kernel_10arg_param_3,
	.param .u64 .ptr .align 1 kernel_10arg_param_4,
	.param .u64 .ptr .align 1 kernel_10arg_param_5,
	.param .u64 .ptr .align 1 kernel_10arg_param_6,
	.param .u64 .ptr .align 1 kernel_10arg_param_7,
	.param .u64 .ptr .align 1 kernel_10arg_param_8,
	.param .u64 .ptr .align 1 kernel_10arg_param_9
)
{


	ret;

}


// ===== COMPILED SASS (sm_100) =====

	.target	sm_100

	.elftype	@"ET_EXEC"


//--------------------- .note.nv.tkinfo           --------------------------
	.section	.note.nv.tkinfo,"",@"SHT_NOTE"
	.sectionflags	@"SHF_NOTE_NV_TKINFO"
	.tkinfo
        /*0018*/ 	.word	0x00000002
        /*0030*/ 	.string	""
        /*0030*/ 	.string	"ptxas"
        /*0030*/ 	.string	"Cuda compilation tools, release 13.0, V13.0.88"
        /*0030*/ 	.string	"Build cuda_13.0.r13.0/compiler.36424714_0"
        /*0030*/ 	.string	"-arch sm_100 -m 64 "



//--------------------- .note.nv.cuinfo           --------------------------
	.section	.note.nv.cuinfo,"",@"SHT_NOTE"
	.sectionflags	@"SHF_NOTE_NV_CUINFO"
        /*0018*/ 	.short	0x0002
        /*001a*/ 	.short	0x0064
        /*001c*/ 	.short	0x0082
	.zero		2


//--------------------- .nv.info                  --------------------------
	.section	.nv.info,"",@"SHT_CUDA_INFO"
	.align	4


	//----- nvinfo : EIATTR_REGCOUNT
	.align		4
        /*0000*/ 	.byte	0x04, 0x2f
        /*0002*/ 	.short	(.L_1 - .L_0)
	.align		4
.L_0:
        /*0004*/ 	.word	index@(kernel_0arg)
        /*0008*/ 	.word	0x00000004


	//----- nvinfo : EIATTR_FRAME_SIZE
	.align		4
.L_1:
        /*000c*/ 	.byte	0x04, 0x11
        /*000e*/ 	.short	(.L_3 - .L_2)
	.align		4
.L_2:
        /*0010*/ 	.word	index@(kernel_0arg)
        /*0014*/ 	.word	0x00000000


	//----- nvinfo : EIATTR_REGCOUNT
	.align		4
.L_3:
        /*0018*/ 	.byte	0x04, 0x2f
        /*001a*/ 	.short	(.L_5 - .L_4)
	.align		4
.L_4:
        /*001c*/ 	.word	index@(kernel_1arg)
        /*0020*/ 	.word	0x00000004


	//----- nvinfo : EIATTR_FRAME_SIZE
	.align		4
.L_5:
        /*0024*/ 	.byte	0x04, 0x11
        /*0026*/ 	.short	(.L_7 - .L_6)
	.align		4
.L_6:
        /*0028*/ 	.word	index@(kernel_1arg)
        /*002c*/ 	.word	0x00000000


	//----- nvinfo : EIATTR_REGCOUNT
	.align		4
.L_7:
        /*0030*/ 	.byte	0x04, 0x2f
        /*0032*/ 	.short	(.L_9 - .L_8)
	.align		4
.L_8:
        /*0034*/ 	.word	index@(kernel_2arg)
        /*0038*/ 	.word	0x00000004


	//----- nvinfo : EIATTR_FRAME_SIZE
	.align		4
.L_9:
        /*003c*/ 	.byte	0x04, 0x11
        /*003e*/ 	.short	(.L_11 - .L_10)
	.align		4
.L_10:
        /*0040*/ 	.word	index@(kernel_2arg)
        /*0044*/ 	.word	0x00000000


	//----- nvinfo : EIATTR_REGCOUNT
	.align		4
.L_11:
        /*0048*/ 	.byte	0x04, 0x2f
        /*004a*/ 	.short	(.L_13 - .L_12)
	.align		4
.L_12:
        /*004c*/ 	.word	index@(kernel_3arg)
        /*0050*/ 	.word	0x00000004


	//----- nvinfo : EIATTR_FRAME_SIZE
	.align		4
.L_13:
        /*0054*/ 	.byte	0x04, 0x11
        /*0056*/ 	.short	(.L_15 - .L_14)
	.align		4
.L_14:
        /*0058*/ 	.word	index@(kernel_3arg)
        /*005c*/ 	.word	0x00000000


	//----- nvinfo : EIATTR_REGCOUNT
	.align		4
.L_15:
        /*0060*/ 	.byte	0x04, 0x2f
        /*0062*/ 	.short	(.L_17 - .L_16)
	.align		4
.L_16:
        /*0064*/ 	.word	index@(kernel_4arg)
        /*0068*/ 	.word	0x00000004


	//----- nvinfo : EIATTR_FRAME_SIZE
	.align		4
.L_17:
        /*006c*/ 	.byte	0x04, 0x11
        /*006e*/ 	.short	(.L_19 - .L_18)
	.align		4
.L_18:
        /*0070*/ 	.word	index@(kernel_4arg)
        /*0074*/ 	.word	0x00000000


	//----- nvinfo : EIATTR_REGCOUNT
	.align		4
.L_19:
        /*0078*/ 	.byte	0x04, 0x2f
        /*007a*/ 	.short	(.L_21 - .L_20)
	.align		4
.L_20:
        /*007c*/ 	.word	index@(kernel_5arg)
        /*0080*/ 	.word	0x00000004


	//----- nvinfo : EIATTR_FRAME_SIZE
	.align		4
.L_21:
        /*0084*/ 	.byte	0x04, 0x11
        /*0086*/ 	.short	(.L_23 - .L_22)
	.align		4
.L_22:
        /*0088*/ 	.word	index@(kernel_5arg)
        /*008c*/ 	.word	0x00000000


	//----- nvinfo : EIATTR_REGCOUNT
	.align		4
.L_23:
        /*0090*/ 	.byte	0x04, 0x2f
        /*0092*/ 	.short	(.L_25 - .L_24)
	.align		4
.L_24:
        /*0094*/ 	.word	index@(kernel_6arg)
        /*0098*/ 	.word	0x00000004


	//----- nvinfo : EIATTR_FRAME_SIZE
	.align		4
.L_25:
        /*009c*/ 	.byte	0x04, 0x11
        /*009e*/ 	.short	(.L_27 - .L_26)
	.align		4
.L_26:
        /*00a0*/ 	.word	index@(kernel_6arg)
        /*00a4*/ 	.word	0x00000000


	//----- nvinfo : EIATTR_REGCOUNT
	.align		4
.L_27:
        /*00a8*/ 	.byte	0x04, 0x2f
        /*00aa*/ 	.short	(.L_29 - .L_28)
	.align		4
.L_28:
        /*00ac*/ 	.word	index@(kernel_7arg)
        /*00b0*/ 	.word	0x00000004


	//----- nvinfo : EIATTR_FRAME_SIZE
	.align		4
.L_29:
        /*00b4*/ 	.byte	0x04, 0x11
        /*00b6*/ 	.short	(.L_31 - .L_30)
	.align		4
.L_30:
        /*00b8*/ 	.word	index@(kernel_7arg)
        /*00bc*/ 	.word	0x00000000


	//----- nvinfo : EIATTR_REGCOUNT
	.align		4
.L_31:
        /*00c0*/ 	.byte	0x04, 0x2f
        /*00c2*/ 	.short	(.L_33 - .L_32)
	.align		4
.L_32:
        /*00c4*/ 	.word	index@(kernel_8arg)
        /*00c8*/ 	.word	0x00000004


	//----- nvinfo : EIATTR_FRAME_SIZE
	.align		4
.L_33:
        /*00cc*/ 	.byte	0x04, 0x11
        /*00ce*/ 	.short	(.L_35 - .L_34)
	.align		4
.L_34:
        /*00d0*/ 	.word	index@(kernel_8arg)
        /*00d4*/ 	.word	0x00000000


	//----- nvinfo : EIATTR_REGCOUNT
	.align		4
.L_35:
        /*00d8*/ 	.byte	0x04, 0x2f
        /*00da*/ 	.short	(.L_37 - .L_36)
	.align		4
.L_36:
        /*00dc*/ 	.word	index@(kernel_9arg)
        /*00e0*/ 	.word	0x00000004


	//----- nvinfo : EIATTR_FRAME_SIZE
	.align		4
.L_37:
        /*00e4*/ 	.byte	0x04, 0x11
        /*00e6*/ 	.short	(.L_39 - .L_38)
	.align		4
.L_38:
        /*00e8*/ 	.word	index@(kernel_9arg)
        /*00ec*/ 	.word	0x00000000


	//----- nvinfo : EIATTR_REGCOUNT
	.align		4
.L_39:
        /*00f0*/ 	.byte	0x04, 0x2f
        /*00f2*/ 	.short	(.L_41 - .L_40)
	.align		4
.L_40:
        /*00f4*/ 	.word	index@(kernel_10arg)
        /*00f8*/ 	.word	0x00000004


	//----- nvinfo : EIATTR_FRAME_SIZE
	.align		4
.L_41:
        /*00fc*/ 	.byte	0x04, 0x11
        /*00fe*/ 	.short	(.L_43 - .L_42)
	.align		4
.L_42:
        /*0100*/ 	.word	index@(kernel_10arg)
        /*0104*/ 	.word	0x00000000


	//----- nvinfo : EIATTR_MIN_STACK_SIZE
	.align		4
.L_43:
        /*0108*/ 	.byte	0x04, 0x12
        /*010a*/ 	.short	(.L_45 - .L_44)
	.align		4
.L_44:
        /*010c*/ 	.word	index@(kernel_10arg)
        /*0110*/ 	.word	0x00000000


	//----- nvinfo : EIATTR_MIN_STACK_SIZE
	.align		4
.L_45:
        /*0114*/ 	.byte	0x04, 0x12
        /*0116*/ 	.short	(.L_47 - .L_46)
	.align		4
.L_46:
        /*0118*/ 	.word	index@(kernel_9arg)
        /*011c*/ 	.word	0x00000000


	//----- nvinfo : EIATTR_MIN_STACK_SIZE
	.align		4
.L_47:
        /*0120*/ 	.byte	0x04, 0x12
        /*0122*/ 	.short	(.L_49 - .L_48)
	.align		4
.L_48:
        /*0124*/ 	.word	index@(kernel_8arg)
        /*0128*/ 	.word	0x00000000


	//----- nvinfo : EIATTR_MIN_STACK_SIZE
	.align		4
.L_49:
        /*012c*/ 	.byte	0x04, 0x12
        /*012e*/ 	.short	(.L_51 - .L_50)
	.align		4
.L_50:
        /*0130*/ 	.word	index@(kernel_7arg)
        /*0134*/ 	.word	0x00000000


	//----- nvinfo : EIATTR_MIN_STACK_SIZE
	.align		4
.L_51:
        /*0138*/ 	.byte	0x04, 0x12
        /*013a*/ 	.short	(.L_53 - .L_52)
	.align		4
.L_52:
        /*013c*/ 	.word	index@(kernel_6arg)
        /*0140*/ 	.word	0x00000000


	//----- nvinfo : EIATTR_MIN_STACK_SIZE
	.align		4
.L_53:
        /*0144*/ 	.byte	0x04, 0x12
        /*0146*/ 	.short	(.L_55 - .L_54)
	.align		4
.L_54:
        /*0148*/ 	.word	index@(kernel_5arg)
        /*014c*/ 	.word	0x00000000


	//----- nvinfo : EIATTR_MIN_STACK_SIZE
	.align		4
.L_55:
        /*0150*/ 	.byte	0x04, 0x12
        /*0152*/ 	.short	(.L_57 - .L_56)
	.align		4
.L_56:
        /*0154*/ 	.word	index@(kernel_4arg)
        /*0158*/ 	.word	0x00000000


	//----- nvinfo : EIATTR_MIN_STACK_SIZE
	.align		4
.L_57:
        /*015c*/ 	.byte	0x04, 0x12
        /*015e*/ 	.short	(.L_59 - .L_58)
	.align		4
.L_58:
        /*0160*/ 	.word	index@(kernel_3arg)
        /*0164*/ 	.word	0x00000000


	//----- nvinfo : EIATTR_MIN_STACK_SIZE
	.align		4
.L_59:
        /*0168*/ 	.byte	0x04, 0x12
        /*016a*/ 	.short	(.L_61 - .L_60)
	.align		4
.L_60:
        /*016c*/ 	.word	index@(kernel_2arg)
        /*0170*/ 	.word	0x00000000


	//----- nvinfo : EIATTR_MIN_STACK_SIZE
	.align		4
.L_61:
        /*0174*/ 	.byte	0x04, 0x12
        /*0176*/ 	.short	(.L_63 - .L_62)
	.align		4
.L_62:
        /*0178*/ 	.word	index@(kernel_1arg)
        /*017c*/ 	.word	0x00000000


	//----- nvinfo : EIATTR_MIN_STACK_SIZE
	.align		4
.L_63:
        /*0180*/ 	.byte	0x04, 0x12
        /*0182*/ 	.short	(.L_65 - .L_64)
	.align		4
.L_64:
        /*0184*/ 	.word	index@(kernel_0arg)
        /*0188*/ 	.word	0x00000000
.L_65:


//--------------------- .nv.compat                --------------------------
	.section	.nv.compat,"",@"SHT_CUDA_COMPAT_INFO"
	.align	4
        /*0000*/ 	.byte	0x02, 0x09, 0x00, 0x00, 0x02, 0x02, 0x01, 0x00, 0x02, 0x05, 0x05, 0x00, 0x03, 0x07, 0x01, 0x01
        /*0010*/ 	.byte	0x02, 0x03, 0x00, 0x00, 0x02, 0x06, 0x01, 0x00, 0x04, 0x0b, 0x08, 0x00, 0x09, 0x00, 0x00, 0x00
        /*0020*/ 	.byte	0x00, 0x00, 0x00, 0x00


//--------------------- .nv.info.kernel_10arg     --------------------------
	.section	.nv.info.kernel_10arg,"",@"SHT_CUDA_INFO"
	.sectionflags	@""
	.align	4


	//----- nvinfo : EIATTR_CUDA_API_VERSION
	.align		4
        /*0000*/ 	.byte	0x04, 0x37
        /*0002*/ 	.short	(.L_67 - .L_66)
.L_66:
        /*0004*/ 	.word	0x00000082


	//----- nvinfo : EIATTR_KPARAM_INFO
	.align		4
.L_67:
        /*0008*/ 	.byte	0x04, 0x17
        /*000a*/ 	.short	(.L_69 - .L_68)
.L_68:
        /*000c*/ 	.word	0x00000000
        /*0010*/ 	.short	0x0009
        /*0012*/ 	.short	0x0048
        /*0014*/ 	.byte	0x00, 0xf5, 0x21, 0x00


	//----- nvinfo : EIATTR_KPARAM_INFO
	.align		4
.L_69:
        /*0018*/ 	.byte	0x04, 0x17
        /*001a*/ 	.short	(.L_71 - .L_70)
.L_70:
        /*001c*/ 	.word	0x00000000
        /*0020*/ 	.short	0x0008
        /*0022*/ 	.short	0x0040
        /*0024*/ 	.byte	0x00, 0xf5, 0x21, 0x00


	//----- nvinfo : EIATTR_KPARAM_INFO
	.align		4
.L_71:
        /*0028*/ 	.byte	0x04, 0x17
        /*002a*/ 	.short	(.L_73 - .L_72)
.L_72:
        /*002c*/ 	.word	0x00000000
        /*0030*/ 	.short	0x0007
        /*0032*/ 	.short	0x0038
        /*0034*/ 	.byte	0x00, 0xf5, 0x21, 0x00


	//----- nvinfo : EIATTR_KPARAM_INFO
	.align		4
.L_73:
        /*0038*/ 	.byte	0x04, 0x17
        /*003a*/ 	.short	(.L_75 - .L_74)
.L_74:
        /*003c*/ 	.word	0x00000000
        /*0040*/ 	.short	0x0006
        /*0042*/ 	.short	0x0030
        /*0044*/ 	.byte	0x00, 0xf5, 0x21, 0x00


	//----- nvinfo : EIATTR_KPARAM_INFO
	.align		4
.L_75:
        /*0048*/ 	.byte	0x04, 0x17
        /*004a*/ 	.short	(.L_77 - .L_76)
.L_76:
        /*004c*/ 	.word	0x00000000
        /*0050*/ 	.short	0x0005
        /*0052*/ 	.short	0x0028
        /*0054*/ 	.byte	0x00, 0xf5, 0x21, 0x00


	//----- nvinfo : EIATTR_KPARAM_INFO
	.align		4
.L_77:
        /*0058*/ 	.byte	0x04, 0x17
        /*005a*/ 	.short	(.L_79 - .L_78)
.L_78:
        /*005c*/ 	.word	0x00000000
        /*0060*/ 	.short	0x0004
        /*0062*/ 	.short	0x0020
        /*0064*/ 	.byte	0x00, 0xf5, 0x21, 0x00


	//----- nvinfo : EIATTR_KPARAM_INFO
	.align		4
.L_79:
        /*0068*/ 	.byte	0x04, 0x17
        /*006a*/ 	.short	(.L_81 - .L_80)
.L_80:
        /*006c*/ 	.word	0x00000000
        /*0070*/ 	.short	0x0003
        /*0072*/ 	.short	0x0018
        /*0074*/ 	.byte	0x00, 0xf5, 0x21, 0x00


	//----- nvinfo : EIATTR_KPARAM_INFO
	.align		4
.L_81:
        /*0078*/ 	.byte	0x04, 0x17
        /*007a*/ 	.short	(.L_83 - .L_82)
.L_82:
        /*007c*/ 	.word	0x00000000
        /*0080*/ 	.short	0x0002
        /*0082*/ 	.short	0x0010
        /*0084*/ 	.byte	0x00, 0xf5, 0x21, 0x00


	//----- nvinfo : EIATTR_KPARAM_INFO
	.align		4
.L_83:
        /*0088*/ 	.byte	0x04, 0x17
        /*008a*/ 	.short	(.L_85 - .L_84)
.L_84:
        /*008c*/ 	.word	0x00000000
        /*0090*/ 	.short	0x0001
        /*0092*/ 	.short	0x0008
        /*0094*/ 	.byte	0x00, 0xf5, 0x21, 0x00


	//----- nvinfo : EIATTR_KPARAM_INFO
	.align		4
.L_85:
        /*0098*/ 	.byte	0x04, 0x17
        /*009a*/ 	.short	(.L_87 - .L_86)
.L_86:
        /*009c*/ 	.word	0x00000000
        /*00a0*/ 	.short	0x0000
        /*00a2*/ 	.short	0x0000
        /*00a4*/ 	.byte	0x00, 0xf5, 0x21, 0x00


	//----- nvinfo : EIATTR_SPARSE_MMA_MASK
	.align		4
.L_87:
        /*00a8*/ 	.byte	0x03, 0x50
        /*00aa*/ 	.short	0x0000


	//----- nvinfo : EIATTR_MAXREG_COUNT
	.align		4
        /*00ac*/ 	.byte	0x03, 0x1b
        /*00ae*/ 	.short	0x00ff


	//----- nvinfo : EIATTR_MERCURY_ISA_VERSION
	.align		4
        /*00b0*/ 	.byte	0x03, 0x5f
        /*00b2*/ 	.short	0x0101


	//----- nvinfo : EIATTR_VRC_CTA_INIT_COUNT
	.align		4
        /*00b4*/ 	.byte	0x02, 0x4a
	.zero		1
	.zero		1


	//----- nvinfo : EIATTR_EXIT_INSTR_OFFSETS
	.align		4
        /*00b8*/ 	.byte	0x04, 0x1c
        /*00ba*/ 	.short	(.L_89 - .L_88)


	//   ....[0]....
.L_88:
        /*00bc*/ 	.word	0x00000010


	//----- nvinfo : EIATTR_CBANK_PARAM_SIZE
	.align		4
.L_89:
        /*00c0*/ 	.byte	0x03, 0x19
        /*00c2*/ 	.short	0x0050


	//----- nvinfo : EIATTR_PARAM_CBANK
	.align		4
        /*00c4*/ 	.byte	0x04, 0x0a
        /*00c6*/ 	.short	(.L_91 - .L_90)
	.align		4
.L_90:
        /*00c8*/ 	.word	index@(.nv.constant0.kernel_10arg)
        /*00cc*/ 	.short	0x0380
        /*00ce*/ 	.short	0x0050


	//----- nvinfo : EIATTR_SW_WAR
	.align		4
.L_91:
        /*00d0*/ 	.byte	0x04, 0x36
        /*00d2*/ 	.short	(.L_93 - .L_92)
.L_92:
        /*00d4*/ 	.word	0x00000008
.L_93:


//--------------------- .nv.info.kernel_9arg      --------------------------
	.section	.nv.info.kernel_9arg,"",@"SHT_CUDA_INFO"
	.sectionflags	@""
	.align	4


	//----- nvinfo : EIATTR_CUDA_API_VERSION
	.align		4
        /*0000*/ 	.byte	0x04, 0x37
        /*0002*/ 	.short	(.L_95 - .L_94)
.L_94:
        /*0004*/ 	.word	0x00000082


	//----- nvinfo : EIATTR_KPARAM_INFO
	.align		4
.L_95:
        /*0008*/ 	.byte	0x04, 0x17
        /*000a*/ 	.short	(.L_97 - .L_96)
.L_96:
        /*000c*/ 	.word	0x00000000
        /*0010*/ 	.short	0x0008
        /*0012*/ 	.short	0x0040
        /*0014*/ 	.byte	0x00, 0xf5, 0x21, 0x00


	//----- nvinfo : EIATTR_KPARAM_INFO
	.align		4
.L_97:
        /*0018*/ 	.byte	0x04, 0x17
        /*001a*/ 	.short	(.L_99 - .L_98)
.L_98:
        /*001c*/ 	.word	0x00000000
        /*0020*/ 	.short	0x0007
        /*0022*/ 	.short	0x0038
        /*0024*/ 	.byte	0x00, 0xf5, 0x21, 0x00


	//----- nvinfo : EIATTR_KPARAM_INFO
	.align		4
.L_99:
        /*0028*/ 	.byte	0x04, 0x17
        /*002a*/ 	.short	(.L_101 - .L_100)
.L_100:
        /*002c*/ 	.word	0x00000000
        /*0030*/ 	.short	0x0006
        /*0032*/ 	.short	0x0030
        /*0034*/ 	.byte	0x00, 0xf5, 0x21, 0x00


	//----- nvinfo : EIATTR_KPARAM_INFO
	.align		4
.L_101:
        /*0038*/ 	.byte	0x04, 0x17
        /*003a*/ 	.short	(.L_103 - .L_102)
.L_102:
        /*003c*/ 	.word	0x00000000
        /*0040*/ 	.short	0x0005
        /*0042*/ 	.short	0x0028
        /*0044*/ 	.byte	0x00, 0xf5, 0x21, 0x00


	//----- nvinfo : EIATTR_KPARAM_INFO
	.align		4
.L_103:
        /*0048*/ 	.byte	0x04, 0x17
        /*004a*/ 	.short	(.L_105 - .L_104)
.L_104:
        /*004c*/ 	.word	0x00000000
        /*0050*/ 	.short	0x0004
        /*0052*/ 	.short	0x0020
        /*0054*/ 	.byte	0x00, 0xf5, 0x21, 0x00


	//----- nvinfo : EIATTR_KPARAM_INFO
	.align		4
.L_105:
        /*0058*/ 	.byte	0x04, 0x17
        /*005a*/ 	.short	(.L_107 - .L_106)
.L_106:
        /*005c*/ 	.word	0x00000000
        /*0060*/ 	.short	0x0003
        /*0062*/ 	.short	0x0018
        /*0064*/ 	.byte	0x00, 0xf5, 0x21, 0x00


	//----- nvinfo : EIATTR_KPARAM_INFO
	.align		4
.L_107:
        /*0068*/ 	.byte	0x04, 0x17
        /*006a*/ 	.short	(.L_109 - .L_108)
.L_108:
        /*006c*/ 	.word	0x00000000
        /*0070*/ 	.short	0x0002
        /*0072*/ 	.short	0x0010
        /*0074*/ 	.byte	0x00, 0xf5, 0x21, 0x00


	//----- nvinfo : EIATTR_KPARAM_INFO
	.align		4
.L_109:
        /*0078*/ 	.byte	0x04, 0x17
        /*007a*/ 	.short	(.L_111 - .L_110)
.L_110:
        /*007c*/ 	.word	0x00000000
        /*0080*/ 	.short	0x0001
        /*0082*/ 	.short	0x0008
        /*0084*/ 	.byte	0x00, 0xf5, 0x21, 0x00


	//----- nvinfo : EIATTR_KPARAM_INFO
	.align		4
.L_111:
        /*0088*/ 	.byte	0x04, 0x17
        /*008a*/ 	.short	(.L_113 - .L_112)
.L_112:
        /*008c*/ 	.word	0x00000000
        /*0090*/ 	.short	0x0000
        /*0092*/ 	.short	0x0000
        /*0094*/ 	.byte	0x00, 0xf5, 0x21, 0x00


	//----- nvinfo : EIATTR_SPARSE_MMA_MASK
	.align		4
.L_113:
        /*0098*/ 	.byte	0x03, 0x50
        /*009a*/ 	.short	0x0000


	//----- nvinfo : EIATTR_MAXREG_COUNT
	.align		4
        /*009c*/ 	.byte	0x03, 0x1b
        /*009e*/ 	.short	0x00ff


	//----- nvinfo : EIATTR_MERCURY_ISA_VERSION
	.align		4
        /*00a0*/ 	.byte	0x03, 0x5f
        /*00a2*/ 	.short	0x0101


	//----- nvinfo : EIATTR_VRC_CTA_INIT_COUNT
	.align		4
        /*00a4*/ 	.byte	0x02, 0x4a
	.zero		1
	.zero		1


	//----- nvinfo : EIATTR_EXIT_INSTR_OFFSETS
	.align		4
        /*00a8*/ 	.byte	0x04, 0x1c
        /*00aa*/ 	.short	(.L_115 - .L_114)


	//   ....[0]....
.L_114:
        /*00ac*/ 	.word	0x00000010


	//----- nvinfo : EIATTR_CBANK_PARAM_SIZE
	.align		4
.L_115:
        /*00b0*/ 	.byte	0x03, 0x19
        /*00b2*/ 	.short	0x0048


	//----- nvinfo : EIATTR_PARAM_CBANK
	.align		4
        /*00b4*/ 	.byte	0x04, 0x0a
        /*00b6*/ 	.short	(.L_117 - .L_116)
	.align		4
.L_116:
        /*00b8*/ 	.word	index@(.nv.constant0.kernel_9arg)
        /*00bc*/ 	.short	0x0380
        /*00be*/ 	.short	0x0048


	//----- nvinfo : EIATTR_SW_WAR
	.align		4
.L_117:
        /*00c0*/ 	.byte	0x04, 0x36
        /*00c2*/ 	.short	(.L_119 - .L_118)
.L_118:
        /*00c4*/ 	.word	0x00000008
.L_119:


//--------------------- .nv.info.kernel_8arg      --------------------------
	.section	.nv.info.kernel_8arg,"",@"SHT_CUDA_INFO"
	.sectionflags	@""
	.align	4


	//----- nvinfo : EIATTR_CUDA_API_VERSION
	.align		4
        /*0000*/ 	.byte	0x04, 0x37
        /*0002*/ 	.short	(.L_121 - .L_120)
.L_120:
        /*0004*/ 	.word	0x00000082


	//----- nvinfo : EIATTR_KPARAM_INFO
	.align		4
.L_121:
        /*0008*/ 	.byte	0x04, 0x17
        /*000a*/ 	.short	(.L_123 - .L_122)
.L_122:
        /*000c*/ 	.word	0x00000000
        /*0010*/ 	.short	0x0007
        /*0012*/ 	.short	0x0038
        /*0014*/ 	.byte	0x00, 0xf5, 0x21, 0x00


	//----- nvinfo : EIATTR_KPARAM_INFO
	.align		4
.L_123:
        /*0018*/ 	.byte	0x04, 0x17
        /*001a*/ 	.short	(.L_125 - .L_124)
.L_124:
        /*001c*/ 	.word	0x00000000
        /*0020*/ 	.short	0x0006
        /*0022*/ 	.short	0x0030
        /*0024*/ 	.byte	0x00, 0xf5, 0x21, 0x00


	//----- nvinfo : EIATTR_KPARAM_INFO
	.align		4
.L_125:
        /*0028*/ 	.byte	0x04, 0x17
        /*002a*/ 	.short	(.L_127 - .L_126)
.L_126:
        /*002c*/ 	.word	0x00000000
        /*0030*/ 	.short	0x0005
        /*0032*/ 	.short	0x0028
        /*0034*/ 	.byte	0x00, 0xf5, 0x21, 0x00


	//----- nvinfo : EIATTR_KPARAM_INFO
	.align		4
.L_127:
        /*0038*/ 	.byte	0x04, 0x17
        /*003a*/ 	.short	(.L_129 - .L_128)
.L_128:
        /*003c*/ 	.word	0x00000000
        /*0040*/ 	.short	0x0004
        /*0042*/ 	.short	0x0020
        /*0044*/ 	.byte	0x00, 0xf5, 0x21, 0x00


	//----- nvinfo : EIATTR_KPARAM_INFO
	.align		4
.L_129:
        /*0048*/ 	.byte	0x04, 0x17
        /*004a*/ 	.short	(.L_131 - .L_130)
.L_130:
        /*004c*/ 	.word	0x00000000
        /*0050*/ 	.short	0x0003
        /*0052*/ 	.short	0x0018
        /*0054*/ 	.byte	0x00, 0xf5, 0x21, 0x00


	//----- nvinfo : EIATTR_KPARAM_INFO
	.align		4
.L_131:
        /*0058*/ 	.byte	0x04, 0x17
        /*005a*/ 	.short	(.L_133 - .L_132)
.L_132:
        /*005c*/ 	.word	0x00000000
        /*0060*/ 	.short	0x0002
        /*0062*/ 	.short	0x0010
        /*0064*/ 	.byte	0x00, 0xf5, 0x21, 0x00


	//----- nvinfo : EIATTR_KPARAM_INFO
	.align		4
.L_133:
        /*0068*/ 	.byte	0x04, 0x17
        /*006a*/ 	.short	(.L_135 - .L_134)
.L_134:
        /*006c*/ 	.word	0x00000000
        /*0070*/ 	.short	0x0001
        /*0072*/ 	.short	0x0008
        /*0074*/ 	.byte	0x00, 0xf5, 0x21, 0x00


	//----- nvinfo : EIATTR_KPARAM_INFO
	.align		4
.L_135:
        /*0078*/ 	.byte	0x04, 0x17
        /*007a*/ 	.short	(.L_137 - .L_136)
.L_136:
        /*007c*/ 	.word	0x00000000
        /*0080*/ 	.short	0x0000
        /*0082*/ 	.short	0x0000
        /*0084*/ 	.byte	0x00, 0xf5, 0x21, 0x00


	//----- nvinfo : EIATTR_SPARSE_MMA_MASK
	.align		4
.L_137:
        /*0088*/ 	.byte	0x03, 0x50
        /*008a*/ 	.short	0x0000


	//----- nvinfo : EIATTR_MAXREG_COUNT
	.align		4
        /*008c*/ 	.byte	0x03, 0x1b
        /*008e*/ 	.short	0x00ff


	//----- nvinfo : EIATTR_MERCURY_ISA_VERSION
	.align		4
        /*0090*/ 	.byte	0x03, 0x5f
        /*0092*/ 	.short	0x0101


	//----- nvinfo : EIATTR_VRC_CTA_INIT_COUNT
	.align		4
        /*0094*/ 	.byte	0x02, 0x4a
	.zero		1
	.zero		1


	//----- nvinfo : EIATTR_EXIT_INSTR_OFFSETS
	.align		4
        /*0098*/ 	.byte	0x04, 0x1c
        /*009a*/ 	.short	(.L_139 - .L_138)


	//   ....[0]....
.L_138:
        /*009c*/ 	.word	0x00000010


	//----- nvinfo : EIATTR_CBANK_PARAM_SIZE
	.align		4
.L_139:
        /*00a0*/ 	.byte	0x03, 0x19
        /*00a2*/ 	.short	0x0040


	//----- nvinfo : EIATTR_PARAM_CBANK
	.align		4
        /*00a4*/ 	.byte	0x04, 0x0a
        /*00a6*/ 	.short	(.L_141 - .L_140)
	.align		4
.L_140:
        /*00a8*/ 	.word	index@(.nv.constant0.kernel_8arg)
        /*00ac*/ 	.short	0x0380
        /*00ae*/ 	.short	0x0040


	//----- nvinfo : EIATTR_SW_WAR
	.align		4
.L_141:
        /*00b0*/ 	.byte	0x04, 0x36
        /*00b2*/ 	.short	(.L_143 - .L_142)
.L_142:
        /*00b4*/ 	.word	0x00000008
.L_143:


//--------------------- .nv.info.kernel_7arg      --------------------------
	.section	.nv.info.kernel_7arg,"",@"SHT_CUDA_INFO"
	.sectionflags	@""
	.align	4


	//----- nvinfo : EIATTR_CUDA_API_VERSION
	.align		4
        /*0000*/ 	.byte	0x04, 0x37
        /*0002*/ 	.short	(.L_145 - .L_144)
.L_144:
        /*0004*/ 	.word	0x00000082


	//----- nvinfo : EIATTR_KPARAM_INFO
	.align		4
.L_145:
        /*0008*/ 	.byte	0x04, 0x17
        /*000a*/ 	.short	(.L_147 - .L_146)
.L_146:
        /*000c*/ 	.word	0x00000000
        /*0010*/ 	.short	0x0006
        /*0012*/ 	.short	0x0030
        /*0014*/ 	.byte	0x00, 0xf5, 0x21, 0x00


	//----- nvinfo : EIATTR_KPARAM_INFO
	.align		4
.L_147:
        /*0018*/ 	.byte	0x04, 0x17
        /*001a*/ 	.short	(.L_149 - .L_148)
.L_148:
        /*001c*/ 	.word	0x00000000
        /*0020*/ 	.short	0x0005
        /*0022*/ 	.short	0x0028
        /*0024*/ 	.byte	0x00, 0xf5, 0x21, 0x00


	//----- nvinfo : EIATTR_KPARAM_INFO
	.align		4
.L_149:
        /*0028*/ 	.byte	0x04, 0x17
        /*002a*/ 	.short	(.L_151 - .L_150)
.L_150:
        /*002c*/ 	.word	0x00000000
        /*0030*/ 	.short	0x0004
        /*0032*/ 	.short	0x0020
        /*0034*/ 	.byte	0x00, 0xf5, 0x21, 0x00


	//----- nvinfo : EIATTR_KPARAM_INFO
	.align		4
.L_151:
        /*0038*/ 	.byte	0x04, 0x17
        /*003a*/ 	.short	(.L_153 - .L_152)
.L_152:
        /*003c*/ 	.word	0x00000000
        /*0040*/ 	.short	0x0003
        /*0042*/ 	.short	0x0018
        /*0044*/ 	.byte	0x00, 0xf5, 0x21, 0x00


	//----- nvinfo : EIATTR_KPARAM_INFO
	.align		4
.L_153:
        /*0048*/ 	.byte	0x04, 0x17
        /*004a*/ 	.short	(.L_155 - .L_154)
.L_154:
        /*004c*/ 	.word	0x00000000
        /*0050*/ 	.short	0x0002
        /*0052*/ 	.short	0x0010
        /*0054*/ 	.byte	0x00, 0xf5, 0x21, 0x00


	//----- nvinfo : EIATTR_KPARAM_INFO
	.align		4
.L_155:
        /*0058*/ 	.byte	0x04, 0x17
        /*005a*/ 	.short	(.L_157 - .L_156)
.L_156:
        /*005c*/ 	.word	0x00000000
        /*0060*/ 	.short	0x0001
        /*0062*/ 	.short	0x0008
        /*0064*/ 	.byte	0x00, 0xf5, 0x21, 0x00


	//----- nvinfo : EIATTR_KPARAM_INFO
	.align		4
.L_157:
        /*0068*/ 	.byte	0x04, 0x17
        /*006a*/ 	.short	(.L_159 - .L_158)
.L_158:
        /*006c*/ 	.word	0x00000000
        /*0070*/ 	.short	0x0000
        /*0072*/ 	.short	0x0000
        /*0074*/ 	.byte	0x00, 0xf5, 0x21, 0x00


	//----- nvinfo : EIATTR_SPARSE_MMA_MASK
	.align		4
.L_159:
        /*0078*/ 	.byte	0x03, 0x50
        /*007a*/ 	.short	0x0000


	//----- nvinfo : EIATTR_MAXREG_COUNT
	.align		4
        /*007c*/ 	.byte	0x03, 0x1b
        /*007e*/ 	.short	0x00ff


	//----- nvinfo : EIATTR_MERCURY_ISA_VERSION
	.align		4
        /*0080*/ 	.byte	0x03, 0x5f
        /*0082*/ 	.short	0x0101


	//----- nvinfo : EIATTR_VRC_CTA_INIT_COUNT
	.align		4
        /*0084*/ 	.byte	0x02, 0x4a
	.zero		1
	.zero		1


	//----- nvinfo : EIATTR_EXIT_INSTR_OFFSETS
	.align		4
        /*0088*/ 	.byte	0x04, 0x1c
        /*008a*/ 	.short	(.L_161 - .L_160)


	//   ....[0]....
.L_160:
        /*008c*/ 	.word	0x00000010


	//----- nvinfo : EIATTR_CBANK_PARAM_SIZE
	.align		4
.L_161:
        /*0090*/ 	.byte	0x03, 0x19
        /*0092*/ 	.short	0x0038


	//----- nvinfo : EIATTR_PARAM_CBANK
	.align		4
        /*0094*/ 	.byte	0x04, 0x0a
        /*0096*/ 	.short	(.L_163 - .L_162)
	.align		4
.L_162:
        /*0098*/ 	.word	index@(.nv.constant0.kernel_7arg)
        /*009c*/ 	.short	0x0380
        /*009e*/ 	.short	0x0038


	//----- nvinfo : EIATTR_SW_WAR
	.align		4
.L_163:
        /*00a0*/ 	.byte	0x04, 0x36
        /*00a2*/ 	.short	(.L_165 - .L_164)
.L_164:
        /*00a4*/ 	.word	0x00000008
.L_165:


//--------------------- .nv.info.kernel_6arg      --------------------------
	.section	.nv.info.kernel_6arg,"",@"SHT_CUDA_INFO"
	.sectionflags	@""
	.align	4


	//----- nvinfo : EIATTR_CUDA_API_VERSION
	.align		4
        /*0000*/ 	.byte	0x04, 0x37
        /*0002*/ 	.short	(.L_167 - .L_166)
.L_166:
        /*0004*/ 	.word	0x00000082


	//----- nvinfo : EIATTR_KPARAM_INFO
	.align		4
.L_167:
        /*0008*/ 	.byte	0x04, 0x17
        /*000a*/ 	.short	(.L_169 - .L_168)
.L_168:
        /*000c*/ 	.word	0x00000000
        /*0010*/ 	.short	0x0005
        /*0012*/ 	.short	0x0028
        /*0014*/ 	.byte	0x00, 0xf5, 0x21, 0x00


	//----- nvinfo : EIATTR_KPARAM_INFO
	.align		4
.L_169:
        /*0018*/ 	.byte	0x04, 0x17
        /*001a*/ 	.short	(.L_171 - .L_170)
.L_170:
        /*001c*/ 	.word	0x00000000
        /*0020*/ 	.short	0x0004
        /*0022*/ 	.short	0x0020
        /*0024*/ 	.byte	0x00, 0xf5, 0x21, 0x00


	//----- nvinfo : EIATTR_KPARAM_INFO
	.align		4
.L_171:
        /*0028*/ 	.byte	0x04, 0x17
        /*002a*/ 	.short	(.L_173 - .L_172)
.L_172:
        /*002c*/ 	.word	0x00000000
        /*0030*/ 	.short	0x0003
        /*0032*/ 	.short	0x0018
        /*0034*/ 	.byte	0x00, 0xf5, 0x21, 0x00


	//----- nvinfo : EIATTR_KPARAM_INFO
	.align		4
.L_173:
        /*0038*/ 	.byte	0x04, 0x17
        /*003a*/ 	.short	(.L_175 - .L_174)
.L_174:
        /*003c*/ 	.word	0x00000000
        /*0040*/ 	.short	0x0002
        /*0042*/ 	.short	0x0010
        /*0044*/ 	.byte	0x00, 0xf5, 0x21, 0x00


	//----- nvinfo : EIATTR_KPARAM_INFO
	.align		4
.L_175:
        /*0048*/ 	.byte	0x04, 0x17
        /*004a*/ 	.short	(.L_177 - .L_176)
.L_176:
        /*004c*/ 	.word	0x00000000
        /*0050*/ 	.short	0x0001
        /*0052*/ 	.short	0x0008
        /*0054*/ 	.byte	0x00, 0xf5, 0x21, 0x00


	//----- nvinfo : EIATTR_KPARAM_INFO
	.align		4
.L_177:
        /*0058*/ 	.byte	0x04, 0x17
        /*005a*/ 	.short	(.L_179 - .L_178)
.L_178:
        /*005c*/ 	.word	0x00000000
        /*0060*/ 	.short	0x0000
        /*0062*/ 	.short	0x0000
        /*0064*/ 	.byte	0x00, 0xf5, 0x21, 0x00


	//----- nvinfo : EIATTR_SPARSE_MMA_MASK
	.align		4
.L_179:
        /*0068*/ 	.byte	0x03, 0x50
        /*006a*/ 	.short	0x0000


	//----- nvinfo : EIATTR_MAXREG_COUNT
	.align		4
        /*006c*/ 	.byte	0x03, 0x1b
        /*006e*/ 	.short	0x00ff


	//----- nvinfo : EIATTR_MERCURY_ISA_VERSION
	.align		4
        /*0070*/ 	.byte	0x03, 0x5f
        /*0072*/ 	.short	0x0101


	//----- nvinfo : EIATTR_VRC_CTA_INIT_COUNT
	.align		4
        /*0074*/ 	.byte	0x02, 0x4a
	.zero		1
	.zero		1


	//----- nvinfo : EIATTR_EXIT_INSTR_OFFSETS
	.align		4
        /*0078*/ 	.byte	0x04, 0x1c
        /*007a*/ 	.short	(.L_181 - .L_180)


	//   ....[0]....
.L_180:
        /*007c*/ 	.word	0x00000010


	//----- nvinfo : EIATTR_CBANK_PARAM_SIZE
	.align		4
.L_181:
        /*0080*/ 	.byte	0x03, 0x19
        /*0082*/ 	.short	0x0030


	//----- nvinfo : EIATTR_PARAM_CBANK
	.align		4
        /*0084*/ 	.byte	0x04, 0x0a
        /*0086*/ 	.short	(.L_183 - .L_182)
	.align		4
.L_182:
        /*0088*/ 	.word	index@(.nv.constant0.kernel_6arg)
        /*008c*/ 	.short	0x0380
        /*008e*/ 	.short	0x0030


	//----- nvinfo : EIATTR_SW_WAR
	.align		4
.L_183:
        /*0090*/ 	.byte	0x04, 0x36
        /*0092*/ 	.short	(.L_185 - .L_184)
.L_184:
        /*0094*/ 	.word	0x00000008
.L_185:


//--------------------- .nv.info.kernel_5arg      --------------------------
	.section	.nv.info.kernel_5arg,"",@"SHT_CUDA_INFO"
	.sectionflags	@""
	.align	4


	//----- nvinfo : EIATTR_CUDA_API_VERSION
	.align		4
        /*0000*/ 	.byte	0x04, 0x37
        /*0002*/ 	.short	(.L_187 - .L_186)
.L_186:
        /*0004*/ 	.word	0x00000082


	//----- nvinfo : EIATTR_KPARAM_INFO
	.align		4
.L_187:
        /*0008*/ 	.byte	0x04, 0x17
        /*000a*/ 	.short	(.L_189 - .L_188)
.L_188:
        /*000c*/ 	.word	0x00000000
        /*0010*/ 	.short	0x0004
        /*0012*/ 	.short	0x0020
        /*0014*/ 	.byte	0x00, 0xf5, 0x21, 0x00


	//----- nvinfo : EIATTR_KPARAM_INFO
	.align		4
.L_189:
        /*0018*/ 	.byte	0x04, 0x17
        /*001a*/ 	.short	(.L_191 - .L_190)
.L_190:
        /*001c*/ 	.word	0x00000000
        /*0020*/ 	.short	0x0003
        /*0022*/ 	.short	0x0018
        /*0024*/ 	.byte	0x00, 0xf5, 0x21, 0x00


	//----- nvinfo : EIATTR_KPARAM_INFO
	.align		4
.L_191:
        /*0028*/ 	.byte	0x04, 0x17
        /*002a*/ 	.short	(.L_193 - .L_192)
.L_192:
        /*002c*/ 	.word	0x00000000
        /*0030*/ 	.short	0x0002
        /*0032*/ 	.short	0x0010
        /*0034*/ 	.byte	0x00, 0xf5, 0x21, 0x00


	//----- nvinfo : EIATTR_KPARAM_INFO
	.align		4
.L_193:
        /*0038*/ 	.byte	0x04, 0x17
        /*003a*/ 	.short	(.L_195 - .L_194)
.L_194:
        /*003c*/ 	.word	0x00000000
        /*0040*/ 	.short	0x0001
        /*0042*/ 	.short	0x0008
        /*0044*/ 	.byte	0x00, 0xf5, 0x21, 0x00


	//----- nvinfo : EIATTR_KPARAM_INFO
	.align		4
.L_195:
        /*0048*/ 	.byte	0x04, 0x17
        /*004a*/ 	.short	(.L_197 - .L_196)
.L_196:
        /*004c*/ 	.word	0x00000000
        /*0050*/ 	.short	0x0000
        /*0052*/ 	.short	0x0000
        /*0054*/ 	.byte	0x00, 0xf5, 0x21, 0x00


	//----- nvinfo : EIATTR_SPARSE_MMA_MASK
	.align		4
.L_197:
        /*0058*/ 	.byte	0x03, 0x50
        /*005a*/ 	.short	0x0000


	//----- nvinfo : EIATTR_MAXREG_COUNT
	.align		4
        /*005c*/ 	.byte	0x03, 0x1b
        /*005e*/ 	.short	0x00ff


	//----- nvinfo : EIATTR_MERCURY_ISA_VERSION
	.align		4
        /*0060*/ 	.byte	0x03, 0x5f
        /*0062*/ 	.short	0x0101


	//----- nvinfo : EIATTR_VRC_CTA_INIT_COUNT
	.align		4
        /*0064*/ 	.byte	0x02, 0x4a
	.zero		1
	.zero		1


	//----- nvinfo : EIATTR_EXIT_INSTR_OFFSETS
	.align		4
        /*0068*/ 	.byte	0x04, 0x1c
        /*006a*/ 	.short	(.L_199 - .L_198)


	//   ....[0]....
.L_198:
        /*006c*/ 	.word	0x00000010


	//----- nvinfo : EIATTR_CBANK_PARAM_SIZE
	.align		4
.L_199:
        /*0070*/ 	.byte	0x03, 0x19
        /*0072*/ 	.short	0x0028


	//----- nvinfo : EIATTR_PARAM_CBANK
	.align		4
        /*0074*/ 	.byte	0x04, 0x0a
        /*0076*/ 	.short	(.L_201 - .L_200)
	.align		4
.L_200:
        /*0078*/ 	.word	index@(.nv.constant0.kernel_5arg)
        /*007c*/ 	.short	0x0380
        /*007e*/ 	.short	0x0028


	//----- nvinfo : EIATTR_SW_WAR
	.align		4
.L_201:
        /*0080*/ 	.byte	0x04, 0x36
        /*0082*/ 	.short	(.L_203 - .L_202)
.L_202:
        /*0084*/ 	.word	0x00000008
.L_203:


//--------------------- .nv.info.kernel_4arg      --------------------------
	.section	.nv.info.kernel_4arg,"",@"SHT_CUDA_INFO"
	.sectionflags	@""
	.align	4


	//----- nvinfo : EIATTR_CUDA_API_VERSION
	.align		4
        /*0000*/ 	.byte	0x04, 0x37
        /*0002*/ 	.short	(.L_205 - .L_204)
.L_204:
        /*0004*/ 	.word	0x00000082


	//----- nvinfo : EIATTR_KPARAM_INFO
	.align		4
.L_205:
        /*0008*/ 	.byte	0x04, 0x17
        /*000a*/ 	.short	(.L_207 - .L_206)
.L_206:
        /*000c*/ 	.word	0x00000000
        /*0010*/ 	.short	0x0003
        /*0012*/ 	.short	0x0018
        /*0014*/ 	.byte	0x00, 0xf5, 0x21, 0x00


	//----- nvinfo : EIATTR_KPARAM_INFO
	.align		4
.L_207:
        /*0018*/ 	.byte	0x04, 0x17
        /*001a*/ 	.short	(.L_209 - .L_208)
.L_208:
        /*001c*/ 	.word	0x00000000
        /*0020*/ 	.short	0x0002
        /*0022*/ 	.short	0x0010
        /*0024*/ 	.byte	0x00, 0xf5, 0x21, 0x00


	//----- nvinfo : EIATTR_KPARAM_INFO
	.align		4
.L_209:
        /*0028*/ 	.byte	0x04, 0x17
        /*002a*/ 	.short	(.L_211 - .L_210)
.L_210:
        /*002c*/ 	.word	0x00000000
        /*0030*/ 	.short	0x0001
        /*0032*/ 	.short	0x0008
        /*0034*/ 	.byte	0x00, 0xf5, 0x21, 0x00


	//----- nvinfo : EIATTR_KPARAM_INFO
	.align		4
.L_211:
        /*0038*/ 	.byte	0x04, 0x17
        /*003a*/ 	.short	(.L_213 - .L_212)
.L_212:
        /*003c*/ 	.word	0x00000000
        /*0040*/ 	.short	0x0000
        /*0042*/ 	.short	0x0000
        /*0044*/ 	.byte	0x00, 0xf5, 0x21, 0x00


	//----- nvinfo : EIATTR_SPARSE_MMA_MASK
	.align		4
.L_213:
        /*0048*/ 	.byte	0x03, 0x50
        /*004a*/ 	.short	0x0000


	//----- nvinfo : EIATTR_MAXREG_COUNT
	.align		4
        /*004c*/ 	.byte	0x03, 0x1b
        /*004e*/ 	.short	0x00ff


	//----- nvinfo : EIATTR_MERCURY_ISA_VERSION
	.align		4
        /*0050*/ 	.byte	0x03, 0x5f
        /*0052*/ 	.short	0x0101


	//----- nvinfo : EIATTR_VRC_CTA_INIT_COUNT
	.align		4
        /*0054*/ 	.byte	0x02, 0x4a
	.zero		1
	.zero		1


	//----- nvinfo : EIATTR_EXIT_INSTR_OFFSETS
	.align		4
        /*0058*/ 	.byte	0x04, 0x1c
        /*005a*/ 	.short	(.L_215 - .L_214)


	//   ....[0]....
.L_214:
        /*005c*/ 	.word	0x00000010


	//----- nvinfo : EIATTR_CBANK_PARAM_SIZE
	.align		4
.L_215:
        /*0060*/ 	.byte	0x03, 0x19
        /*0062*/ 	.short	0x0020


	//----- nvinfo : EIATTR_PARAM_CBANK
	.align		4
        /*0064*/ 	.byte	0x04, 0x0a
        /*0066*/ 	.short	(.L_217 - .L_216)
	.align		4
.L_216:
        /*0068*/ 	.word	index@(.nv.constant0.kernel_4arg)
        /*006c*/ 	.short	0x0380
        /*006e*/ 	.short	0x0020


	//----- nvinfo : EIATTR_SW_WAR
	.align		4
.L_217:
        /*0070*/ 	.byte	0x04, 0x36
        /*0072*/ 	.short	(.L_219 - .L_218)
.L_218:
        /*0074*/ 	.word	0x00000008
.L_219:


//--------------------- .nv.info.kernel_3arg      --------------------------
	.section	.nv.info.kernel_3arg,"",@"SHT_CUDA_INFO"
	.sectionflags	@""
	.align	4


	//----- nvinfo : EIATTR_CUDA_API_VERSION
	.align		4
        /*0000*/ 	.byte	0x04, 0x37
        /*0002*/ 	.short	(.L_221 - .L_220)
.L_220:
        /*0004*/ 	.word	0x00000082


	//----- nvinfo : EIATTR_KPARAM_INFO
	.align		4
.L_221:
        /*0008*/ 	.byte	0x04, 0x17
        /*000a*/ 	.short	(.L_223 - .L_222)
.L_222:
        /*000c*/ 	.word	0x00000000
        /*0010*/ 	.short	0x0002
        /*0012*/ 	.short	0x0010
        /*0014*/ 	.byte	0x00, 0xf5, 0x21, 0x00


	//----- nvinfo : EIATTR_KPARAM_INFO
	.align		4
.L_223:
        /*0018*/ 	.byte	0x04, 0x17
        /*001a*/ 	.short	(.L_225 - .L_224)
.L_224:
        /*001c*/ 	.word	0x00000000
        /*0020*/ 	.short	0x0001
        /*0022*/ 	.short	0x0008
        /*0024*/ 	.byte	0x00, 0xf5, 0x21, 0x00


	//----- nvinfo : EIATTR_KPARAM_INFO
	.align		4
.L_225:
        /*0028*/ 	.byte	0x04, 0x17
        /*002a*/ 	.short	(.L_227 - .L_226)
.L_226:
        /*002c*/ 	.word	0x00000000
        /*0030*/ 	.short	0x0000
        /*0032*/ 	.short	0x0000
        /*0034*/ 	.byte	0x00, 0xf5, 0x21, 0x00


	//----- nvinfo : EIATTR_SPARSE_MMA_MASK
	.align		4
.L_227:
        /*0038*/ 	.byte	0x03, 0x50
        /*003a*/ 	.short	0x0000


	//----- nvinfo : EIATTR_MAXREG_COUNT
	.align		4
        /*003c*/ 	.byte	0x03, 0x1b
        /*003e*/ 	.short	0x00ff


	//----- nvinfo : EIATTR_MERCURY_ISA_VERSION
	.align		4
        /*0040*/ 	.byte	0x03, 0x5f
        /*0042*/ 	.short	0x0101


	//----- nvinfo : EIATTR_VRC_CTA_INIT_COUNT
	.align		4
        /*0044*/ 	.byte	0x02, 0x4a
	.zero		1
	.zero		1


	//----- nvinfo : EIATTR_EXIT_INSTR_OFFSETS
	.align		4
        /*0048*/ 	.byte	0x04, 0x1c
        /*004a*/ 	.short	(.L_229 - .L_228)


	//   ....[0]....
.L_228:
        /*004c*/ 	.word	0x00000010


	//----- nvinfo : EIATTR_CBANK_PARAM_SIZE
	.align		4
.L_229:
        /*0050*/ 	.byte	0x03, 0x19
        /*0052*/ 	.short	0x0018


	//----- nvinfo : EIATTR_PARAM_CBANK
	.align		4
        /*0054*/ 	.byte	0x04, 0x0a
        /*0056*/ 	.short	(.L_231 - .L_230)
	.align		4
.L_230:
        /*0058*/ 	.word	index@(.nv.constant0.kernel_3arg)
        /*005c*/ 	.short	0x0380
        /*005e*/ 	.short	0x0018


	//----- nvinfo : EIATTR_SW_WAR
	.align		4
.L_231:
        /*0060*/ 	.byte	0x04, 0x36
        /*0062*/ 	.short	(.L_233 - .L_232)
.L_232:
        /*0064*/ 	.word	0x00000008
.L_233:


//--------------------- .nv.info.kernel_2arg      --------------------------
	.section	.nv.info.kernel_2arg,"",@"SHT_CUDA_INFO"
	.sectionflags	@""
	.align	4


	//----- nvinfo : EIATTR_CUDA_API_VERSION
	.align		4
        /*0000*/ 	.byte	0x04, 0x37
        /*0002*/ 	.short	(.L_235 - .L_234)
.L_234:
        /*0004*/ 	.word	0x00000082


	//----- nvinfo : EIATTR_KPARAM_INFO
	.align		4
.L_235:
        /*0008*/ 	.byte	0x04, 0x17
        /*000a*/ 	.short	(.L_237 - .L_236)
.L_236:
        /*000c*/ 	.word	0x00000000
        /*0010*/ 	.short	0x0001
        /*0012*/ 	.short	0x0008
        /*0014*/ 	.byte	0x00, 0xf5, 0x21, 0x00


	//----- nvinfo : EIATTR_KPARAM_INFO
	.align		4
.L_237:
        /*0018*/ 	.byte	0x04, 0x17
        /*001a*/ 	.short	(.L_239 - .L_238)
.L_238:
        /*001c*/ 	.word	0x00000000
        /*0020*/ 	.short	0x0000
        /*0022*/ 	.short	0x0000
        /*0024*/ 	.byte	0x00, 0xf5, 0x21, 0x00


	//----- nvinfo : EIATTR_SPARSE_MMA_MASK
	.align		4
.L_239:
        /*0028*/ 	.byte	0x03, 0x50
        /*002a*/ 	.short	0x0000


	//----- nvinfo : EIATTR_MAXREG_COUNT
	.align		4
        /*002c*/ 	.byte	0x03, 0x1b
        /*002e*/ 	.short	0x00ff


	//----- nvinfo : EIATTR_MERCURY_ISA_VERSION
	.align		4
        /*0030*/ 	.byte	0x03, 0x5f
        /*0032*/ 	.short	0x0101


	//----- nvinfo : EIATTR_VRC_CTA_INIT_COUNT
	.align		4
        /*0034*/ 	.byte	0x02, 0x4a
	.zero		1
	.zero		1


	//----- nvinfo : EIATTR_EXIT_INSTR_OFFSETS
	.align		4
        /*0038*/ 	.byte	0x04, 0x1c
        /*003a*/ 	.short	(.L_241 - .L_240)


	//   ....[0]....
.L_240:
        /*003c*/ 	.word	0x00000010


	//----- nvinfo : EIATTR_CBANK_PARAM_SIZE
	.align		4
.L_241:
        /*0040*/ 	.byte	0x03, 0x19
        /*0042*/ 	.short	0x0010


	//----- nvinfo : EIATTR_PARAM_CBANK
	.align		4
        /*0044*/ 	.byte	0x04, 0x0a
        /*0046*/ 	.short	(.L_243 - .L_242)
	.align		4
.L_242:
        /*0048*/ 	.word	index@(.nv.constant0.kernel_2arg)
        /*004c*/ 	.short	0x0380
        /*004e*/ 	.short	0x0010


	//----- nvinfo : EIATTR_SW_WAR
	.align		4
.L_243:
        /*0050*/ 	.byte	0x04, 0x36
        /*0052*/ 	.short	(.L_245 - .L_244)
.L_244:
        /*0054*/ 	.word	0x00000008
.L_245:


//--------------------- .nv.info.kernel_1arg      --------------------------
	.section	.nv.info.kernel_1arg,"",@"SHT_CUDA_INFO"
	.sectionflags	@""
	.align	4


	//----- nvinfo : EIATTR_CUDA_API_VERSION
	.align		4
        /*0000*/ 	.byte	0x04, 0x37
        /*0002*/ 	.short	(.L_247 - .L_246)
.L_246:
        /*0004*/ 	.word	0x00000082


	//----- nvinfo : EIATTR_KPARAM_INFO
	.align		4
.L_247:
        /*0008*/ 	.byte	0x04, 0x17
        /*000a*/ 	.short	(.L_249 - .L_248)
.L_248:
        /*000c*/ 	.word	0x00000000
        /*0010*/ 	.short	0x0000
        /*0012*/ 	.short	0x0000
        /*0014*/ 	.byte	0x00, 0xf5, 0x21, 0x00


	//----- nvinfo : EIATTR_SPARSE_MMA_MASK
	.align		4
.L_249:
        /*0018*/ 	.byte	0x03, 0x50
        /*001a*/ 	.short	0x0000


	//----- nvinfo : EIATTR_MAXREG_COUNT
	.align		4
        /*001c*/ 	.byte	0x03, 0x1b
        /*001e*/ 	.short	0x00ff


	//----- nvinfo : EIATTR_MERCURY_ISA_VERSION
	.align		4
        /*0020*/ 	.byte	0x03, 0x5f
        /*0022*/ 	.short	0x0101


	//----- nvinfo : EIATTR_VRC_CTA_INIT_COUNT
	.align		4
        /*0024*/ 	.byte	0x02, 0x4a
	.zero		1
	.zero		1


	//----- nvinfo : EIATTR_EXIT_INSTR_OFFSETS
	.align		4
        /*0028*/ 	.byte	0x04, 0x1c
        /*002a*/ 	.short	(.L_251 - .L_250)


	//   ....[0]....
.L_250:
        /*002c*/ 	.word	0x00000010


	//----- nvinfo : EIATTR_CBANK_PARAM_SIZE
	.align		4
.L_251:
        /*0030*/ 	.byte	0x03, 0x19
        /*0032*/ 	.short	0x0008


	//----- nvinfo : EIATTR_PARAM_CBANK
	.align		4
        /*0034*/ 	.byte	0x04, 0x0a
        /*0036*/ 	.short	(.L_253 - .L_252)
	.align		4
.L_252:
        /*0038*/ 	.word	index@(.nv.constant0.kernel_1arg)
        /*003c*/ 	.short	0x0380
        /*003e*/ 	.short	0x0008


	//----- nvinfo : EIATTR_SW_WAR
	.align		4
.L_253:
        /*0040*/ 	.byte	0x04, 0x36
        /*0042*/ 	.short	(.L_255 - .L_254)
.L_254:
        /*0044*/ 	.word	0x00000008
.L_255:


//--------------------- .nv.info.kernel_0arg      --------------------------
	.section	.nv.info.kernel_0arg,"",@"SHT_CUDA_INFO"
	.sectionflags	@""
	.align	4


	//----- nvinfo : EIATTR_CUDA_API_VERSION
	.align		4
        /*0000*/ 	.byte	0x04, 0x37
        /*0002*/ 	.short	(.L_257 - .L_256)
.L_256:
        /*0004*/ 	.word	0x00000082


	//----- nvinfo : EIATTR_SPARSE_MMA_MASK
	.align		4
.L_257:
        /*0008*/ 	.byte	0x03, 0x50
        /*000a*/ 	.short	0x0000


	//----- nvinfo : EIATTR_MAXREG_COUNT
	.align		4
        /*000c*/ 	.byte	0x03, 0x1b
        /*000e*/ 	.short	0x00ff


	//----- nvinfo : EIATTR_MERCURY_ISA_VERSION
	.align		4
        /*0010*/ 	.byte	0x03, 0x5f
        /*0012*/ 	.short	0x0101


	//----- nvinfo : EIATTR_VRC_CTA_INIT_COUNT
	.align		4
        /*0014*/ 	.byte	0x02, 0x4a
	.zero		1
	.zero		1


	//----- nvinfo : EIATTR_EXIT_INSTR_OFFSETS
	.align		4
        /*0018*/ 	.byte	0x04, 0x1c
        /*001a*/ 	.short	(.L_259 - .L_258)


	//   ....[0]....
.L_258:
        /*001c*/ 	.word	0x00000010


	//----- nvinfo : EIATTR_SW_WAR
	.align		4
.L_259:
        /*0020*/ 	.byte	0x04, 0x36
        /*0022*/ 	.short	(.L_261 - .L_260)
.L_260:
        /*0024*/ 	.word	0x00000008
.L_261:


//--------------------- .nv.callgraph             --------------------------
	.section	.nv.callgraph,"",@"SHT_CUDA_CALLGRAPH"
	.align	4
	.sectionentsize	8
	.align		4
        /*0000*/ 	.word	0x00000000
	.align		4
        /*0004*/ 	.word	0xffffffff
	.align		4
        /*0008*/ 	.word	0x00000000
	.align		4
        /*000c*/ 	.word	0xfffffffe
	.align		4
        /*0010*/ 	.word	0x00000000
	.align		4
        /*0014*/ 	.word	0xfffffffd
	.align		4
        /*0018*/ 	.word	0x00000000
	.align		4
        /*001c*/ 	.word	0xfffffffc


//--------------------- .text.kernel_10arg        --------------------------
	.section	.text.kernel_10arg,"ax",@progbits
	.align	128
        .global         kernel_10arg
        .type           kernel_10arg,@function
        .size           kernel_10arg,(.L_x_11 - kernel_10arg)
        .other          kernel_10arg,@"STO_CUDA_ENTRY STV_DEFAULT"
kernel_10arg:
.text.kernel_10arg:
[----:B------:R-:W-:Y:S01]  /*0000*/  LDC R1, c[0x0][0x37c] ;  /* 0x0000df00ff017b82 */ /* 0x000fe20000000800 */
[----:B------:R-:W-:Y:S05]  /*0010*/  EXIT ;  /* 0x000000000000794d */ /* 0x000fea0003800000 */
.L_x_0:
[----:B------:R-:W-:-:S00]  /*0020*/  BRA `(.L_x_0) ;  /* 0xfffffffc00fc7947 */ /* 0x000fc0000383ffff */
[----:B------:R-:W-:-:S00]  /*0030*/  NOP ;  /* 0x0000000000007918 */ /* 0x000fc00000000000 */
        /* <DEDUP_REMOVED lines=12> */
.L_x_11:


//--------------------- .text.kernel_9arg         --------------------------
	.section	.text.kernel_9arg,"ax",@progbits
	.align	128
        .global         kernel_9arg
        .type           kernel_9arg,@function
        .size           kernel_9arg,(.L_x_12 - kernel_9arg)
        .other          kernel_9arg,@"STO_CUDA_ENTRY STV_DEFAULT"
kernel_9arg:
.text.kernel_9arg:
[----:B------:R-:W-:Y:S01]  /*0000*/  LDC R1, c[0x0][0x37c] ;  /* 0x0000df00ff017b82 */ /* 0x000fe20000000800 */
[----:B------:R-:W-:Y:S05]  /*0010*/  EXIT ;  /* 0x000000000000794d */ /* 0x000fea0003800000 */
.L_x_1:
        /* <DEDUP_REMOVED lines=14> */
.L_x_12:


//--------------------- .text.kernel_8arg         --------------------------
	.section	.text.kernel_8arg,"ax",@progbits
	.align	128
        .global         kernel_8arg
        .type           kernel_8arg,@function
        .size           kernel_8arg,(.L_x_13 - kernel_8arg)
        .other          kernel_8arg,@"STO_CUDA_ENTRY STV_DEFAULT"
kernel_8arg:
.text.kernel_8arg:
[----:B------:R-:W-:Y:S01]  /*0000*/  LDC R1, c[0x0][0x37c] ;  /* 0x0000df00ff017b82 */ /* 0x000fe20000000800 */
[----:B------:R-:W-:Y:S05]  /*0010*/  EXIT ;  /* 0x000000000000794d */ /* 0x000fea0003800000 */
.L_x_2:
        /* <DEDUP_REMOVED lines=14> */
.L_x_13:


//--------------------- .text.kernel_7arg         --------------------------
	.section	.text.kernel_7arg,"ax",@progbits
	.align	128
        .global         kernel_7arg
        .type           kernel_7arg,@function
        .size           kernel_7arg,(.L_x_14 - kernel_7arg)
        .other          kernel_7arg,@"STO_CUDA_ENTRY STV_DEFAULT"
kernel_7arg:
.text.kernel_7arg:
[----:B------:R-:W-:Y:S01]  /*0000*/  LDC R1, c[0x0][0x37c] ;  /* 0x0000df00ff017b82 */ /* 0x000fe20000000800 */
[----:B------:R-:W-:Y:S05]  /*0010*/  EXIT ;  /* 0x000000000000794d */ /* 0x000fea0003800000 */
.L_x_3:
        /* <DEDUP_REMOVED lines=14> */
.L_x_14:


//--------------------- .text.kernel_6arg         --------------------------
	.section	.text.kernel_6arg,"ax",@progbits
	.align	128
        .global         kernel_6arg
        .type           kernel_6arg,@function
        .size           kernel_6arg,(.L_x_15 - kernel_6arg)
        .other          kernel_6arg,@"STO_CUDA_ENTRY STV_DEFAULT"
kernel_6arg:
.text.kernel_6arg:
[----:B------:R-:W-:Y:S01]  /*0000*/  LDC R1, c[0x0][0x37c] ;  /* 0x0000df00ff017b82 */ /* 0x000fe20000000800 */
[----:B------:R-:W-:Y:S05]  /*0010*/  EXIT ;  /* 0x000000000000794d */ /* 0x000fea0003800000 */
.L_x_4:
        /* <DEDUP_REMOVED lines=14> */
.L_x_15:


//--------------------- .text.kernel_5arg         --------------------------
	.section	.text.kernel_5arg,"ax",@progbits
	.align	128
        .global         kernel_5arg
        .type           kernel_5arg,@function
        .size           kernel_5arg,(.L_x_16 - kernel_5arg)
        .other          kernel_5arg,@"STO_CUDA_ENTRY STV_DEFAULT"
kernel_5arg:
.text.kernel_5arg:
[----:B------:R-:W-:Y:S01]  /*0000*/  LDC R1, c[0x0][0x37c] ;  /* 0x0000df00ff017b82 */ /* 0x000fe20000000800 */
[----:B------:R-:W-:Y:S05]  /*0010*/  EXIT ;  /* 0x000000000000794d */ /* 0x000fea0003800000 */
.L_x_5:
        /* <DEDUP_REMOVED lines=14> */
.L_x_16:


//--------------------- .text.kernel_4arg         --------------------------
	.section	.text.kernel_4arg,"ax",@progbits
	.align	128
        .global         kernel_4arg
        .type           kernel_4arg,@function
        .size           kernel_4arg,(.L_x_17 - kernel_4arg)
        .other          kernel_4arg,@"STO_CUDA_ENTRY STV_DEFAULT"
kernel_4arg:
.text.kernel_4arg:
[----:B------:R-:W-:Y:S01]  /*0000*/  LDC R1, c[0x0][0x37c] ;  /* 0x0000df00ff017b82 */ /* 0x000fe20000000800 */
[----:B------:R-:W-:Y:S05]  /*0010*/  EXIT ;  /* 0x000000000000794d */ /* 0x000fea0003800000 */
.L_x_6:
        /* <DEDUP_REMOVED lines=14> */
.L_x_17:


//--------------------- .text.kernel_3arg         --------------------------
	.section	.text.kernel_3arg,"ax",@progbits
	.align	128
        .global         kernel_3arg
        .type           kernel_3arg,@function
        .size           kernel_3arg,(.L_x_18 - kernel_3arg)
        .other          kernel_3arg,@"STO_CUDA_ENTRY STV_DEFAULT"
kernel_3arg:
.text.kernel_3arg:
[----:B------:R-:W-:Y:S01]  /*0000*/  LDC R1, c[0x0][0x37c] ;  /* 0x0000df00ff017b82 */ /* 0x000fe20000000800 */
[----:B------:R-:W-:Y:S05]  /*0010*/  EXIT ;  /* 0x000000000000794d */ /* 0x000fea0003800000 */
.L_x_7:
        /* <DEDUP_REMOVED lines=14> */
.L_x_18:


//--------------------- .text.kernel_2arg         --------------------------
	.section	.text.kernel_2arg,"ax",@progbits
	.align	128
        .global         kernel_2arg
        .type           kernel_2arg,@function
        .size           kernel_2arg,(.L_x_19 - kernel_2arg)
        .other          kernel_2arg,@"STO_CUDA_ENTRY STV_DEFAULT"
kernel_2arg:
.text.kernel_2arg:
[----:B------:R-:W-:Y:S01]  /*0000*/  LDC R1, c[0x0][0x37c] ;  /* 0x0000df00ff017b82 */ /* 0x000fe20000000800 */
[----:B------:R-:W-:Y:S05]  /*0010*/  EXIT ;  /* 0x000000000000794d */ /* 0x000fea0003800000 */
.L_x_8:
        /* <DEDUP_REMOVED lines=14> */
.L_x_19:


//--------------------- .text.kernel_1arg         --------------------------
	.section	.text.kernel_1arg,"ax",@progbits
	.align	128
        .global         kernel_1arg
        .type           kernel_1arg,@function
        .size           kernel_1arg,(.L_x_20 - kernel_1arg)
        .other          kernel_1arg,@"STO_CUDA_ENTRY STV_DEFAULT"
kernel_1arg:
.text.kernel_1arg:
[----:B------:R-:W-:Y:S01]  /*0000*/  LDC R1, c[0x0][0x37c] ;  /* 0x0000df00ff017b82 */ /* 0x000fe20000000800 */
[----:B------:R-:W-:Y:S05]  /*0010*/  EXIT ;  /* 0x000000000000794d */ /* 0x000fea0003800000 */
.L_x_9:
        /* <DEDUP_REMOVED lines=14> */
.L_x_20:


//--------------------- .text.kernel_0arg         --------------------------
	.section	.text.kernel_0arg,"ax",@progbits
	.align	128
        .global         kernel_0arg
        .type           kernel_0arg,@function
        .size           kernel_0arg,(.L_x_21 - kernel_0arg)
        .other          kernel_0arg,@"STO_CUDA_ENTRY STV_DEFAULT"
kernel_0arg:
.text.kernel_0arg:
[----:B------:R-:W-:Y:S01]  /*0000*/  LDC R1, c[0x0][0x37c] ;  /* 0x0000df00ff017b82 */ /* 0x000fe20000000800 */
[----:B------:R-:W-:Y:S05]  /*0010*/  EXIT ;  /* 0x000000000000794d */ /* 0x000fea0003800000 */
.L_x_10:
        /* <DEDUP_REMOVED lines=14> */
.L_x_21:


//--------------------- .nv.shared.reserved.0     --------------------------
	.section	.nv.shared.reserved.0,"aw",@nobits
	.weak		__nv_reservedSMEM_offset_0_alias
	.size		__nv_reservedSMEM_offset_0_alias, 0, 64
	.other		__nv_reservedSMEM_offset_0_alias,@"STO_CUDA_RESERVED_SHARED STV_DEFAULT"
__nv_reservedSMEM_offset_0_alias:
	.zero		0
	.zero		64


//--------------------- .nv.constant0.kernel_10arg --------------------------
	.section	.nv.constant0.kernel_10arg,"a",@progbits
	.sectionflags	@""
	.align	4
.nv.constant0.kernel_10arg:
	.zero		976


//--------------------- .nv.constant0.kernel_9arg --------------------------
	.section	.nv.constant0.kernel_9arg,"a",@progbits
	.sectionflags	@""
	.align	4
.nv.constant0.kernel_9arg:
	.zero		968


//--------------------- .nv.constant0.kernel_8arg --------------------------
	.section	.nv.constant0.kernel_8arg,"a",@progbits
	.sectionflags	@""
	.align	4
.nv.constant0.kernel_8arg:
	.zero		960


//--------------------- .nv.constant0.kernel_7arg --------------------------
	.section	.nv.constant0.kernel_7arg,"a",@progbits
	.sectionflags	@""
	.align	4
.nv.constant0.kernel_7arg:
	.zero		952


//--------------------- .nv.constant0.kernel_6arg --------------------------
	.section	.nv.constant0.kernel_6arg,"a",@progbits
	.sectionflags	@""
	.align	4
.nv.constant0.kernel_6arg:
	.zero		944


//--------------------- .nv.constant0.kernel_5arg --------------------------
	.section	.nv.constant0.kernel_5arg,"a",@progbits
	.sectionflags	@""
	.align	4
.nv.constant0.kernel_5arg:
	.zero		936


//--------------------- .nv.constant0.kernel_4arg --------------------------
	.section	.nv.constant0.kernel_4arg,"a",@progbits
	.sectionflags	@""
	.align	4
.nv.constant0.kernel_4arg:
	.zero		928


//--------------------- .nv.constant0.kernel_3arg --------------------------
	.section	.nv.constant0.kernel_3arg,"a",@progbits
	.sectionflags	@""
	.align	4
.nv.constant0.kernel_3arg:
	.zero		920


//--------------------- .nv.constant0.kernel_2arg --------------------------
	.section	.nv.constant0.kernel_2arg,"a",@progbits
	.sectionflags	@""
	.align	4
.nv.constant0.kernel_2arg:
	.zero		912


//--------------------- .nv.constant0.kernel_1arg --------------------------
	.section	.nv.constant0.kernel_1arg,"a",@progbits
	.sectionflags	@""
	.align	4
.nv.constant0.kernel_1arg:
	.zero		904


//--------------------- .nv.constant0.kernel_0arg --------------------------
	.section	.nv.constant0.kernel_0arg,"a",@progbits
	.sectionflags	@""
	.align	4
.nv.constant0.kernel_0arg:
	.zero		896


//--------------------- SYMBOLS --------------------------

	.type		.nv.reservedSmem.offset0,@object
	.size		.nv.reservedSmem.offset0,0x4
